//
// Generated by NVIDIA NVVM Compiler
//
// Compiler Build ID: CL-36424714
// Cuda compilation tools, release 13.0, V13.0.88
// Based on NVVM 20.0.0
//

.version 9.0
.target sm_100
.address_size 64

	// .globl	_Z12hello_kernelv
.extern .func  (.param .b32 func_retval0) vprintf
(
	.param .b64 vprintf_param_0,
	.param .b64 vprintf_param_1
)
;
.global .align 1 .b8 $str[47] = {72, 101, 108, 108, 111, 32, 102, 114, 111, 109, 32, 98, 108, 111, 99, 107, 32, 37, 100, 44, 32, 116, 104, 114, 101, 97, 100, 32, 37, 100, 32, 40, 103, 108, 111, 98, 97, 108, 32, 73, 68, 32, 37, 100, 41, 10};

.visible .entry _Z12hello_kernelv()
{
	.local .align 8 .b8 	__local_depot0[16];
	.reg .b64 	%SP;
	.reg .b64 	%SPL;
	.reg .b32 	%r<7>;
	.reg .b64 	%rd<5>;

	mov.u64 	%SPL, __local_depot0;
	cvta.local.u64 	%SP, %SPL;
	add.u64 	%rd1, %SP, 0;
	add.u64 	%rd2, %SPL, 0;
	mov.u32 	%r1, %tid.x;
	mov.u32 	%r2, %ctaid.x;
	mov.u32 	%r3, %ntid.x;
	mad.lo.s32 	%r4, %r2, %r3, %r1;
	st.local.v2.u32 	[%rd2], {%r2, %r1};
	st.local.u32 	[%rd2+8], %r4;
	mov.u64 	%rd3, $str;
	cvta.global.u64 	%rd4, %rd3;
	{ // callseq 0, 0
	.param .b64 param0;
	st.param.b64 	[param0], %rd4;
	.param .b64 param1;
	st.param.b64 	[param1], %rd1;
	.param .b32 retval0;
	call.uni (retval0), 
	vprintf, 
	(
	param0, 
	param1
	);
	ld.param.b32 	%r5, [retval0];
	} // callseq 0
	ret;

}


// ===== COMPILED SASS (sm_100) =====

	.target	sm_100

	.elftype	@"ET_EXEC"


//--------------------- .note.nv.tkinfo           --------------------------
	.section	.note.nv.tkinfo,"",@"SHT_NOTE"
	.sectionflags	@"SHF_NOTE_NV_TKINFO"
	.tkinfo
        /*0018*/ 	.word	0x00000002
        /*0030*/ 	.string	""
        /*0030*/ 	.string	"ptxas"
        /*0030*/ 	.string	"Cuda compilation tools, release 13.0, V13.0.88"
        /*0030*/ 	.string	"Build cuda_13.0.r13.0/compiler.36424714_0"
        /*0030*/ 	.string	"-arch sm_100 -m 64 "



//--------------------- .note.nv.cuinfo           --------------------------
	.section	.note.nv.cuinfo,"",@"SHT_NOTE"
	.sectionflags	@"SHF_NOTE_NV_CUINFO"
        /*0018*/ 	.short	0x0002
        /*001a*/ 	.short	0x0064
        /*001c*/ 	.short	0x0082
	.zero		2


//--------------------- .nv.info                  --------------------------
	.section	.nv.info,"",@"SHT_CUDA_INFO"
	.align	4


	//----- nvinfo : EIATTR_REGCOUNT
	.align		4
        /*0000*/ 	.byte	0x04, 0x2f
        /*0002*/ 	.short	(.L_2 - .L_1)
	.align		4
.L_1:
        /*0004*/ 	.word	index@(_Z12hello_kernelv)
        /*0008*/ 	.word	0x00000018


	//----- nvinfo : EIATTR_FRAME_SIZE
	.align		4
.L_2:
        /*000c*/ 	.byte	0x04, 0x11
        /*000e*/ 	.short	(.L_4 - .L_3)
	.align		4
.L_3:
        /*0010*/ 	.word	index@(_Z12hello_kernelv)
        /*0014*/ 	.word	0x00000010


	//----- nvinfo : EIATTR_MIN_STACK_SIZE
	.align		4
.L_4:
        /*0018*/ 	.byte	0x04, 0x12
        /*001a*/ 	.short	(.L_6 - .L_5)
	.align		4
.L_5:
        /*001c*/ 	.word	index@(_Z12hello_kernelv)
        /*0020*/ 	.word	0x00000010
.L_6:


//--------------------- .nv.compat                --------------------------
	.section	.nv.compat,"",@"SHT_CUDA_COMPAT_INFO"
	.align	4
        /*0000*/ 	.byte	0x02, 0x09, 0x00, 0x00, 0x02, 0x02, 0x01, 0x00, 0x02, 0x05, 0x05, 0x00, 0x03, 0x07, 0x01, 0x01
        /*0010*/ 	.byte	0x02, 0x03, 0x00, 0x00, 0x02, 0x06, 0x01, 0x00, 0x04, 0x0b, 0x08, 0x00, 0x09, 0x00, 0x00, 0x00
        /*0020*/ 	.byte	0x00, 0x00, 0x00, 0x00


//--------------------- .nv.info._Z12hello_kernelv --------------------------
	.section	.nv.info._Z12hello_kernelv,"",@"SHT_CUDA_INFO"
	.sectionflags	@""
	.align	4


	//----- nvinfo : EIATTR_CUDA_API_VERSION
	.align		4
        /*0000*/ 	.byte	0x04, 0x37
        /*0002*/ 	.short	(.L_8 - .L_7)
.L_7:
        /*0004*/ 	.word	0x00000082


	//----- nvinfo : EIATTR_SPARSE_MMA_MASK
	.align		4
.L_8:
        /*0008*/ 	.byte	0x03, 0x50
        /*000a*/ 	.short	0x0000


	//----- nvinfo : EIATTR_MAXREG_COUNT
	.align		4
        /*000c*/ 	.byte	0x03, 0x1b
        /*000e*/ 	.short	0x00ff


	//----- nvinfo : EIATTR_EXTERNS
	.align		4
        /*0010*/ 	.byte	0x04, 0x0f
        /*0012*/ 	.short	(.L_10 - .L_9)


	//   ....[0]....
	.align		4
.L_9:
        /*0014*/ 	.word	index@(vprintf)


	//----- nvinfo : EIATTR_MERCURY_ISA_VERSION
	.align		4
.L_10:
        /*0018*/ 	.byte	0x03, 0x5f
        /*001a*/ 	.short	0x0101


	//----- nvinfo : EIATTR_VRC_CTA_INIT_COUNT
	.align		4
        /*001c*/ 	.byte	0x02, 0x4a
	.zero		1
	.zero		1


	//----- nvinfo : EIATTR_SYSCALL_OFFSETS
	.align		4
        /*0020*/ 	.byte	0x04, 0x46
        /*0022*/ 	.short	(.L_12 - .L_11)


	//   ....[0]....
.L_11:
        /*0024*/ 	.word	0x00000120


	//----- nvinfo : EIATTR_EXIT_INSTR_OFFSETS
	.align		4
.L_12:
        /*0028*/ 	.byte	0x04, 0x1c
        /*002a*/ 	.short	(.L_14 - .L_13)


	//   ....[0]....
.L_13:
        /*002c*/ 	.word	0x00000130


	//----- nvinfo : EIATTR_SW_WAR
	.align		4
.L_14:
        /*0030*/ 	.byte	0x04, 0x36
        /*0032*/ 	.short	(.L_16 - .L_15)
.L_15:
        /*0034*/ 	.word	0x00000008
.L_16:


//--------------------- .nv.callgraph             --------------------------
	.section	.nv.callgraph,"",@"SHT_CUDA_CALLGRAPH"
	.align	4
	.sectionentsize	8
	.align		4
        /*0000*/ 	.word	0x00000000
	.align		4
        /*0004*/ 	.word	0xffffffff
	.align		4
        /*0008*/ 	.word	index@(_Z12hello_kernelv)
	.align		4
        /*000c*/ 	.word	index@(vprintf)
	.align		4
        /*0010*/ 	.word	0x00000000
	.align		4
        /*0014*/ 	.word	0xfffffffe
	.align		4
        /*0018*/ 	.word	0x00000000
	.align		4
        /*001c*/ 	.word	0xfffffffd
	.align		4
        /*0020*/ 	.word	0x00000000
	.align		4
        /*0024*/ 	.word	0xfffffffc


//--------------------- .nv.constant4             --------------------------
	.section	.nv.constant4,"a",@progbits
	.align	8
	.align		8
.nv.constant4:
        /*0000*/ 	.dword	vprintf
	.align		8
        /*0008*/ 	.dword	$str


//--------------------- .text._Z12hello_kernelv   --------------------------
	.section	.text._Z12hello_kernelv,"ax",@progbits
	.align	128
        .global         _Z12hello_kernelv
        .type           _Z12hello_kernelv,@function
        .size           _Z12hello_kernelv,(.L_x_2 - _Z12hello_kernelv)
        .other          _Z12hello_kernelv,@"STO_CUDA_ENTRY STV_DEFAULT"
_Z12hello_kernelv:
.text._Z12hello_kernelv:
[----:B------:R-:W0:Y:S01]  /*0000*/  LDC R1, c[0x0][0x37c] ;  /* 0x0000df00ff017b82 */ /* 0x000e220000000800 */
[----:B------:R-:W1:Y:S01]  /*0010*/  S2R R9, SR_TID.X ;  /* 0x0000000000097919 */ /* 0x000e620000002100 */
[----:B------:R-:W2:Y:S01]  /*0020*/  LDCU UR5, c[0x0][0x2fc] ;  /* 0x00005f80ff0577ac */ /* 0x000ea20008000800 */
[----:B------:R-:W-:Y:S01]  /*0030*/  MOV R2, 0x0 ;  /* 0x0000000000027802 */ /* 0x000fe20000000f00 */
[----:B0-----:R-:W-:Y:S01]  /*0040*/  VIADD R1, R1, 0xfffffff0 ;  /* 0xfffffff001017836 */ /* 0x001fe20000000000 */
[----:B------:R-:W1:Y:S01]  /*0050*/  S2R R8, SR_CTAID.X ;  /* 0x0000000000087919 */ /* 0x000e620000002500 */
[----:B------:R-:W1:Y:S03]  /*0060*/  LDCU UR6, c[0x0][0x360] ;  /* 0x00006c00ff0677ac */ /* 0x000e660008000800 */
[----:B------:R-:W0:Y:S01]  /*0070*/  LDC.64 R2, c[0x4][R2] ;  /* 0x0100000002027b82 */ /* 0x000e220000000a00 */
[----:B------:R-:W3:Y:S02]  /*0080*/  LDCU UR4, c[0x0][0x2f8] ;  /* 0x00005f00ff0477ac */ /* 0x000ee40008000800 */
[----:B---3--:R-:W-:-:S05]  /*0090*/  IADD3 R6, P0, PT, R1, UR4, RZ ;  /* 0x0000000401067c10 */ /* 0x008fca000ff1e0ff */
[----:B--2---:R-:W-:Y:S02]  /*00a0*/  IMAD.X R7, RZ, RZ, UR5, P0 ;  /* 0x00000005ff077e24 */ /* 0x004fe400080e06ff */
[----:B-1----:R-:W-:Y:S01]  /*00b0*/  IMAD R0, R8, UR6, R9 ;  /* 0x0000000608007c24 */ /* 0x002fe2000f8e0209 */
[----:B------:R1:W-:Y:S01]  /*00c0*/  STL.64 [R1], R8 ;  /* 0x0000000801007387 */ /* 0x0003e20000100a00 */
[----:B------:R-:W2:Y:S03]  /*00d0*/  LDCU.64 UR6, c[0x4][0x8] ;  /* 0x01000100ff0677ac */ /* 0x000ea60008000a00 */
[----:B------:R1:W-:Y:S01]  /*00e0*/  STL [R1+0x8], R0 ;  /* 0x0000080001007387 */ /* 0x0003e20000100800 */
[----:B--2---:R-:W-:Y:S01]  /*00f0*/  IMAD.U32 R4, RZ, RZ, UR6 ;  /* 0x00000006ff047e24 */ /* 0x004fe2000f8e00ff */
[----:B01----:R-:W-:-:S07]  /*0100*/  MOV R5, UR7 ;  /* 0x0000000700057c02 */ /* 0x003fce0008000f00 */
[----:B------:R-:W-:-:S07]  /*0110*/  LEPC R20, `(.L_x_0) ;  /* 0x000000001014794e */ /* 0x000fce0000000000 */
[----:B------:R-:W-:Y:S05]  /*0120*/  CALL.ABS.NOINC R2 ;  /* 0x0000000002007343 */ /* 0x000fea0003c00000 */
.L_x_0:
[----:B------:R-:W-:Y:S05]  /*0130*/  EXIT ;  /* 0x000000000000794d */ /* 0x000fea0003800000 */
.L_x_1:
[----:B------:R-:W-:-:S00]  /*0140*/  BRA `(.L_x_1) ;  /* 0xfffffffc00fc7947 */ /* 0x000fc0000383ffff */
[----:B------:R-:W-:-:S00]  /*0150*/  NOP ;  /* 0x0000000000007918 */ /* 0x000fc00000000000 */
        /* <DEDUP_REMOVED lines=10> */
.L_x_2:


//--------------------- .nv.global.init           --------------------------
	.section	.nv.global.init,"aw",@progbits
.nv.global.init:
	.type		$str,@object
	.size		$str,(.L_0 - $str)
$str:
        /*0000*/ 	.byte	0x48, 0x65, 0x6c, 0x6c, 0x6f, 0x20, 0x66, 0x72, 0x6f, 0x6d, 0x20, 0x62, 0x6c, 0x6f, 0x63, 0x6b
        /*0010*/ 	.byte	0x20, 0x25, 0x64, 0x2c, 0x20, 0x74, 0x68, 0x72, 0x65, 0x61, 0x64, 0x20, 0x25, 0x64, 0x20, 0x28
        /*0020*/ 	.byte	0x67, 0x6c, 0x6f, 0x62, 0x61, 0x6c, 0x20, 0x49, 0x44, 0x20, 0x25, 0x64, 0x29, 0x0a, 0x00
.L_0:


//--------------------- .nv.shared.reserved.0     --------------------------
	.section	.nv.shared.reserved.0,"aw",@nobits
	.weak		__nv_reservedSMEM_offset_0_alias
	.size		__nv_reservedSMEM_offset_0_alias, 0, 64
	.other		__nv_reservedSMEM_offset_0_alias,@"STO_CUDA_RESERVED_SHARED STV_DEFAULT"
__nv_reservedSMEM_offset_0_alias:
	.zero		0
	.zero		64


//--------------------- .nv.constant0._Z12hello_kernelv --------------------------
	.section	.nv.constant0._Z12hello_kernelv,"a",@progbits
	.sectionflags	@""
	.align	4
.nv.constant0._Z12hello_kernelv:
	.zero		896


//--------------------- SYMBOLS --------------------------

	.type		.nv.reservedSmem.offset0,@object
	.size		.nv.reservedSmem.offset0,0x4
	.type		vprintf,@function
